//
// Generated by NVIDIA NVVM Compiler
//
// Compiler Build ID: CL-36424714
// Cuda compilation tools, release 13.0, V13.0.88
// Based on NVVM 20.0.0
//

.version 9.0
.target sm_100
.address_size 64

	// .globl	_Z1kPyS_ii

.visible .entry _Z1kPyS_ii(
	.param .u64 .ptr .align 1 _Z1kPyS_ii_param_0,
	.param .u64 .ptr .align 1 _Z1kPyS_ii_param_1,
	.param .u32 _Z1kPyS_ii_param_2,
	.param .u32 _Z1kPyS_ii_param_3
)
{
	.reg .pred 	%p<5>;
	.reg .b32 	%r<16>;
	.reg .b64 	%rd<8>;

	ld.param.u64 	%rd2, [_Z1kPyS_ii_param_0];
	ld.param.u64 	%rd3, [_Z1kPyS_ii_param_1];
	ld.param.u32 	%r7, [_Z1kPyS_ii_param_2];
	ld.param.u32 	%r8, [_Z1kPyS_ii_param_3];
	setp.lt.s32 	%p1, %r8, 1;
	@%p1 bra 	$L__BB0_6;
	mov.u32 	%r10, %tid.x;
	mov.u32 	%r11, %ntid.x;
	mov.u32 	%r12, %ctaid.x;
	mad.lo.s32 	%r1, %r11, %r12, %r10;
	mov.u32 	%r13, %nctaid.x;
	mul.lo.s32 	%r2, %r13, %r11;
	cvta.to.global.u64 	%rd1, %rd2;
	mov.b32 	%r14, 0;
$L__BB0_2:
	setp.ge.s32 	%p2, %r1, %r7;
	@%p2 bra 	$L__BB0_5;
	mov.u32 	%r15, %r1;
$L__BB0_4:
	mul.wide.s32 	%rd6, %r15, 8;
	add.s64 	%rd5, %rd3, %rd6;
	// begin inline asm
	ld.global.cg.u64 %rd4, [%rd5];
	// end inline asm
	add.s64 	%rd7, %rd1, %rd6;
	st.global.u64 	[%rd7], %rd4;
	add.s32 	%r15, %r15, %r2;
	setp.lt.s32 	%p3, %r15, %r7;
	@%p3 bra 	$L__BB0_4;
$L__BB0_5:
	add.s32 	%r14, %r14, 1;
	setp.ne.s32 	%p4, %r14, %r8;
	@%p4 bra 	$L__BB0_2;
$L__BB0_6:
	ret;

}


// ===== COMPILED SASS (sm_100) =====

	.target	sm_100

	.elftype	@"ET_EXEC"


//--------------------- .note.nv.tkinfo           --------------------------
	.section	.note.nv.tkinfo,"",@"SHT_NOTE"
	.sectionflags	@"SHF_NOTE_NV_TKINFO"
	.tkinfo
        /*0018*/ 	.word	0x00000002
        /*0030*/ 	.string	""
        /*0030*/ 	.string	"ptxas"
        /*0030*/ 	.string	"Cuda compilation tools, release 13.0, V13.0.88"
        /*0030*/ 	.string	"Build cuda_13.0.r13.0/compiler.36424714_0"
        /*0030*/ 	.string	"-arch sm_100 -m 64 "



//--------------------- .note.nv.cuinfo           --------------------------
	.section	.note.nv.cuinfo,"",@"SHT_NOTE"
	.sectionflags	@"SHF_NOTE_NV_CUINFO"
        /*0018*/ 	.short	0x0002
        /*001a*/ 	.short	0x0064
        /*001c*/ 	.short	0x0082
	.zero		2


//--------------------- .nv.info                  --------------------------
	.section	.nv.info,"",@"SHT_CUDA_INFO"
	.align	4


	//----- nvinfo : EIATTR_REGCOUNT
	.align		4
        /*0000*/ 	.byte	0x04, 0x2f
        /*0002*/ 	.short	(.L_1 - .L_0)
	.align		4
.L_0:
        /*0004*/ 	.word	index@(_Z1kPyS_ii)
        /*0008*/ 	.word	0x0000000e


	//----- nvinfo : EIATTR_FRAME_SIZE
	.align		4
.L_1:
        /*000c*/ 	.byte	0x04, 0x11
        /*000e*/ 	.short	(.L_3 - .L_2)
	.align		4
.L_2:
        /*0010*/ 	.word	index@(_Z1kPyS_ii)
        /*0014*/ 	.word	0x00000000


	//----- nvinfo : EIATTR_MIN_STACK_SIZE
	.align		4
.L_3:
        /*0018*/ 	.byte	0x04, 0x12
        /*001a*/ 	.short	(.L_5 - .L_4)
	.align		4
.L_4:
        /*001c*/ 	.word	index@(_Z1kPyS_ii)
        /*0020*/ 	.word	0x00000000
.L_5:


//--------------------- .nv.compat                --------------------------
	.section	.nv.compat,"",@"SHT_CUDA_COMPAT_INFO"
	.align	4
        /*0000*/ 	.byte	0x02, 0x09, 0x00, 0x00, 0x02, 0x02, 0x01, 0x00, 0x02, 0x05, 0x05, 0x00, 0x03, 0x07, 0x01, 0x01
        /*0010*/ 	.byte	0x02, 0x03, 0x00, 0x00, 0x02, 0x06, 0x01, 0x00, 0x04, 0x0b, 0x08, 0x00, 0x09, 0x00, 0x00, 0x00
        /*0020*/ 	.byte	0x00, 0x00, 0x00, 0x00


//--------------------- .nv.info._Z1kPyS_ii       --------------------------
	.section	.nv.info._Z1kPyS_ii,"",@"SHT_CUDA_INFO"
	.sectionflags	@""
	.align	4


	//----- nvinfo : EIATTR_CUDA_API_VERSION
	.align		4
        /*0000*/ 	.byte	0x04, 0x37
        /*0002*/ 	.short	(.L_7 - .L_6)
.L_6:
        /*0004*/ 	.word	0x00000082


	//----- nvinfo : EIATTR_KPARAM_INFO
	.align		4
.L_7:
        /*0008*/ 	.byte	0x04, 0x17
        /*000a*/ 	.short	(.L_9 - .L_8)
.L_8:
        /*000c*/ 	.word	0x00000000
        /*0010*/ 	.short	0x0003
        /*0012*/ 	.short	0x0014
        /*0014*/ 	.byte	0x00, 0xf0, 0x11, 0x00


	//----- nvinfo : EIATTR_KPARAM_INFO
	.align		4
.L_9:
        /*0018*/ 	.byte	0x04, 0x17
        /*001a*/ 	.short	(.L_11 - .L_10)
.L_10:
        /*001c*/ 	.word	0x00000000
        /*0020*/ 	.short	0x0002
        /*0022*/ 	.short	0x0010
        /*0024*/ 	.byte	0x00, 0xf0, 0x11, 0x00


	//----- nvinfo : EIATTR_KPARAM_INFO
	.align		4
.L_11:
        /*0028*/ 	.byte	0x04, 0x17
        /*002a*/ 	.short	(.L_13 - .L_12)
.L_12:
        /*002c*/ 	.word	0x00000000
        /*0030*/ 	.short	0x0001
        /*0032*/ 	.short	0x0008
        /*0034*/ 	.byte	0x00, 0xf5, 0x21, 0x00


	//----- nvinfo : EIATTR_KPARAM_INFO
	.align		4
.L_13:
        /*0038*/ 	.byte	0x04, 0x17
        /*003a*/ 	.short	(.L_15 - .L_14)
.L_14:
        /*003c*/ 	.word	0x00000000
        /*0040*/ 	.short	0x0000
        /*0042*/ 	.short	0x0000
        /*0044*/ 	.byte	0x00, 0xf5, 0x21, 0x00


	//----- nvinfo : EIATTR_SPARSE_MMA_MASK
	.align		4
.L_15:
        /*0048*/ 	.byte	0x03, 0x50
        /*004a*/ 	.short	0x0000


	//----- nvinfo : EIATTR_MAXREG_COUNT
	.align		4
        /*004c*/ 	.byte	0x03, 0x1b
        /*004e*/ 	.short	0x00ff


	//----- nvinfo : EIATTR_MERCURY_ISA_VERSION
	.align		4
        /*0050*/ 	.byte	0x03, 0x5f
        /*0052*/ 	.short	0x0101


	//----- nvinfo : EIATTR_VRC_CTA_INIT_COUNT
	.align		4
        /*0054*/ 	.byte	0x02, 0x4a
	.zero		1
	.zero		1


	//----- nvinfo : EIATTR_EXIT_INSTR_OFFSETS
	.align		4
        /*0058*/ 	.byte	0x04, 0x1c
        /*005a*/ 	.short	(.L_17 - .L_16)


	//   ....[0]....
.L_16:
        /*005c*/ 	.word	0x00000030


	//   ....[1]....
        /*0060*/ 	.word	0x000001e0


	//----- nvinfo : EIATTR_CRS_STACK_SIZE
	.align		4
.L_17:
        /*0064*/ 	.byte	0x04, 0x1e
        /*0066*/ 	.short	(.L_19 - .L_18)
.L_18:
        /*0068*/ 	.word	0x00000000


	//----- nvinfo : EIATTR_CBANK_PARAM_SIZE
	.align		4
.L_19:
        /*006c*/ 	.byte	0x03, 0x19
        /*006e*/ 	.short	0x0018


	//----- nvinfo : EIATTR_PARAM_CBANK
	.align		4
        /*0070*/ 	.byte	0x04, 0x0a
        /*0072*/ 	.short	(.L_21 - .L_20)
	.align		4
.L_20:
        /*0074*/ 	.word	index@(.nv.constant0._Z1kPyS_ii)
        /*0078*/ 	.short	0x0380
        /*007a*/ 	.short	0x0018


	//----- nvinfo : EIATTR_SW_WAR
	.align		4
.L_21:
        /*007c*/ 	.byte	0x04, 0x36
        /*007e*/ 	.short	(.L_23 - .L_22)
.L_22:
        /*0080*/ 	.word	0x00000008
.L_23:


//--------------------- .nv.callgraph             --------------------------
	.section	.nv.callgraph,"",@"SHT_CUDA_CALLGRAPH"
	.align	4
	.sectionentsize	8
	.align		4
        /*0000*/ 	.word	0x00000000
	.align		4
        /*0004*/ 	.word	0xffffffff
	.align		4
        /*0008*/ 	.word	0x00000000
	.align		4
        /*000c*/ 	.word	0xfffffffe
	.align		4
        /*0010*/ 	.word	0x00000000
	.align		4
        /*0014*/ 	.word	0xfffffffd
	.align		4
        /*0018*/ 	.word	0x00000000
	.align		4
        /*001c*/ 	.word	0xfffffffc


//--------------------- .text._Z1kPyS_ii          --------------------------
	.section	.text._Z1kPyS_ii,"ax",@progbits
	.align	128
        .global         _Z1kPyS_ii
        .type           _Z1kPyS_ii,@function
        .size           _Z1kPyS_ii,(.L_x_5 - _Z1kPyS_ii)
        .other          _Z1kPyS_ii,@"STO_CUDA_ENTRY STV_DEFAULT"
_Z1kPyS_ii:
.text._Z1kPyS_ii:
[----:B------:R-:W-:Y:S08]  /*0000*/  LDC R1, c[0x0][0x37c] ;  /* 0x0000df00ff017b82 */ /* 0x000ff00000000800 */
[----:B------:R-:W0:Y:S02]  /*0010*/  LDC R0, c[0x0][0x394] ;  /* 0x0000e500ff007b82 */ /* 0x000e240000000800 */
[----:B0-----:R-:W-:-:S13]  /*0020*/  ISETP.GE.AND P0, PT, R0, 0x1, PT ;  /* 0x000000010000780c */ /* 0x001fda0003f06270 */
[----:B------:R-:W-:Y:S05]  /*0030*/  @!P0 EXIT ;  /* 0x000000000000894d */ /* 0x000fea0003800000 */
[----:B------:R-:W0:Y:S01]  /*0040*/  S2R R0, SR_TID.X ;  /* 0x0000000000007919 */ /* 0x000e220000002100 */
[----:B------:R-:W1:Y:S01]  /*0050*/  LDCU UR4, c[0x0][0x360] ;  /* 0x00006c00ff0477ac */ /* 0x000e620008000800 */
[----:B------:R-:W0:Y:S01]  /*0060*/  S2R R3, SR_CTAID.X ;  /* 0x0000000000037919 */ /* 0x000e220000002500 */
[----:B------:R-:W1:Y:S01]  /*0070*/  LDCU UR5, c[0x0][0x370] ;  /* 0x00006e00ff0577ac */ /* 0x000e620008000800 */
[----:B------:R-:W2:Y:S01]  /*0080*/  LDCU.64 UR6, c[0x0][0x358] ;  /* 0x00006b00ff0677ac */ /* 0x000ea20008000a00 */
[----:B-1----:R-:W-:Y:S02]  /*0090*/  UIMAD UR5, UR4, UR5, URZ ;  /* 0x00000005040572a4 */ /* 0x002fe4000f8e02ff */
[----:B0-----:R-:W-:Y:S01]  /*00a0*/  IMAD R0, R3, UR4, R0 ;  /* 0x0000000403007c24 */ /* 0x001fe2000f8e0200 */
[----:B--2---:R-:W-:-:S09]  /*00b0*/  UMOV UR4, URZ ;  /* 0x000000ff00047c82 */ /* 0x004fd20008000000 */
.L_x_3:
[----:B------:R-:W0:Y:S01]  /*00c0*/  LDCU.64 UR8, c[0x0][0x390] ;  /* 0x00007200ff0877ac */ /* 0x000e220008000a00 */
[----:B------:R-:W-:Y:S01]  /*00d0*/  BSSY.RECONVERGENT B0, `(.L_x_0) ;  /* 0x000000f000007945 */ /* 0x000fe20003800200 */
[----:B------:R-:W-:Y:S01]  /*00e0*/  UIADD3 UR4, UPT, UPT, UR4, 0x1, URZ ;  /* 0x0000000104047890 */ /* 0x000fe2000fffe0ff */
[----:B0-----:R-:W-:-:S03]  /*00f0*/  ISETP.GE.AND P0, PT, R0, UR8, PT ;  /* 0x0000000800007c0c */ /* 0x001fc6000bf06270 */
[----:B------:R-:W-:-:S10]  /*0100*/  UISETP.NE.AND UP0, UPT, UR4, UR9, UPT ;  /* 0x000000090400728c */ /* 0x000fd4000bf05270 */
[----:B--2---:R-:W-:Y:S05]  /*0110*/  @P0 BRA `(.L_x_1) ;  /* 0x0000000000280947 */ /* 0x004fea0003800000 */
[----:B------:R-:W0:Y:S01]  /*0120*/  LDC.64 R8, c[0x0][0x380] ;  /* 0x0000e000ff087b82 */ /* 0x000e220000000a00 */
[----:B------:R-:W-:-:S07]  /*0130*/  MOV R11, R0 ;  /* 0x00000000000b7202 */ /* 0x000fce0000000f00 */
[----:B------:R-:W1:Y:S02]  /*0140*/  LDC.64 R6, c[0x0][0x388] ;  /* 0x0000e200ff067b82 */ /* 0x000e640000000a00 */
.L_x_2:
[----:B-12---:R-:W-:-:S06]  /*0150*/  IMAD.WIDE R2, R11, 0x8, R6 ;  /* 0x000000080b027825 */ /* 0x006fcc00078e0206 */
[----:B------:R-:W2:Y:S01]  /*0160*/  LDG.E.64.STRONG.GPU R2, desc[UR6][R2.64] ;  /* 0x0000000602027981 */ /* 0x000ea2000c1efb00 */
[C---:B0-----:R-:W-:Y:S01]  /*0170*/  IMAD.WIDE R4, R11.reuse, 0x8, R8 ;  /* 0x000000080b047825 */ /* 0x041fe200078e0208 */
[----:B------:R-:W-:-:S04]  /*0180*/  IADD3 R11, PT, PT, R11, UR5, RZ ;  /* 0x000000050b0b7c10 */ /* 0x000fc8000fffe0ff */
[----:B------:R-:W-:Y:S01]  /*0190*/  ISETP.GE.AND P0, PT, R11, UR8, PT ;  /* 0x000000080b007c0c */ /* 0x000fe2000bf06270 */
[----:B--2---:R2:W-:-:S12]  /*01a0*/  STG.E.64 desc[UR6][R4.64], R2 ;  /* 0x0000000204007986 */ /* 0x0045d8000c101b06 */
[----:B------:R-:W-:Y:S05]  /*01b0*/  @!P0 BRA `(.L_x_2) ;  /* 0xfffffffc00e48947 */ /* 0x000fea000383ffff */
.L_x_1:
[----:B------:R-:W-:Y:S05]  /*01c0*/  BSYNC.RECONVERGENT B0 ;  /* 0x0000000000007941 */ /* 0x000fea0003800200 */
.L_x_0:
[----:B------:R-:W-:Y:S05]  /*01d0*/  BRA.U UP0, `(.L_x_3) ;  /* 0xfffffffd00b87547 */ /* 0x000fea000b83ffff */
[----:B------:R-:W-:Y:S05]  /*01e0*/  EXIT ;  /* 0x000000000000794d */ /* 0x000fea0003800000 */
.L_x_4:
[----:B------:R-:W-:-:S00]  /*01f0*/  BRA `(.L_x_4) ;  /* 0xfffffffc00fc7947 */ /* 0x000fc0000383ffff */
[----:B------:R-:W-:-:S00]  /*0200*/  NOP ;  /* 0x0000000000007918 */ /* 0x000fc00000000000 */
[----:B------:R-:W-:-:S00]  /*0210*/  NOP ;  /* 0x0000000000007918 */ /* 0x000fc00000000000 */
[----:B------:R-:W-:-:S00]  /*0220*/  NOP ;  /* 0x0000000000007918 */ /* 0x000fc00000000000 */
[----:B------:R-:W-:-:S00]  /*0230*/  NOP ;  /* 0x0000000000007918 */ /* 0x000fc00000000000 */
[----:B------:R-:W-:-:S00]  /*0240*/  NOP ;  /* 0x0000000000007918 */ /* 0x000fc00000000000 */
[----:B------:R-:W-:-:S00]  /*0250*/  NOP ;  /* 0x0000000000007918 */ /* 0x000fc00000000000 */
[----:B------:R-:W-:-:S00]  /*0260*/  NOP ;  /* 0x0000000000007918 */ /* 0x000fc00000000000 */
[----:B------:R-:W-:-:S00]  /*0270*/  NOP ;  /* 0x0000000000007918 */ /* 0x000fc00000000000 */
.L_x_5:


//--------------------- .nv.shared.reserved.0     --------------------------
	.section	.nv.shared.reserved.0,"aw",@nobits
	.weak		__nv_reservedSMEM_offset_0_alias
	.size		__nv_reservedSMEM_offset_0_alias, 0, 64
	.other		__nv_reservedSMEM_offset_0_alias,@"STO_CUDA_RESERVED_SHARED STV_DEFAULT"
__nv_reservedSMEM_offset_0_alias:
	.zero		0
	.zero		64


//--------------------- .nv.constant0._Z1kPyS_ii  --------------------------
	.section	.nv.constant0._Z1kPyS_ii,"a",@progbits
	.sectionflags	@""
	.align	4
.nv.constant0._Z1kPyS_ii:
	.zero		920


//--------------------- SYMBOLS --------------------------

	.type		.nv.reservedSmem.offset0,@object
	.size		.nv.reservedSmem.offset0,0x4
